//
// Generated by NVIDIA NVVM Compiler
//
// Compiler Build ID: CL-36424714
// Cuda compilation tools, release 13.0, V13.0.88
// Based on NVVM 20.0.0
//

.version 9.0
.target sm_100
.address_size 64

	// .globl	_Z12elementwise1PfS_S_i

.visible .entry _Z12elementwise1PfS_S_i(
	.param .u64 .ptr .align 1 _Z12elementwise1PfS_S_i_param_0,
	.param .u64 .ptr .align 1 _Z12elementwise1PfS_S_i_param_1,
	.param .u64 .ptr .align 1 _Z12elementwise1PfS_S_i_param_2,
	.param .u32 _Z12elementwise1PfS_S_i_param_3
)
{
	.reg .pred 	%p<2>;
	.reg .b32 	%r<7>;
	.reg .b32 	%f<7>;
	.reg .b64 	%rd<11>;

	ld.param.u64 	%rd1, [_Z12elementwise1PfS_S_i_param_0];
	ld.param.u64 	%rd2, [_Z12elementwise1PfS_S_i_param_1];
	ld.param.u64 	%rd3, [_Z12elementwise1PfS_S_i_param_2];
	ld.param.u32 	%r2, [_Z12elementwise1PfS_S_i_param_3];
	mov.u32 	%r3, %tid.x;
	mov.u32 	%r4, %ntid.x;
	mov.u32 	%r5, %ctaid.x;
	mad.lo.s32 	%r6, %r4, %r5, %r3;
	shl.b32 	%r1, %r6, 1;
	setp.ge.s32 	%p1, %r1, %r2;
	@%p1 bra 	$L__BB0_2;
	cvta.to.global.u64 	%rd4, %rd1;
	cvta.to.global.u64 	%rd5, %rd2;
	cvta.to.global.u64 	%rd6, %rd3;
	mul.wide.s32 	%rd7, %r1, 4;
	add.s64 	%rd8, %rd4, %rd7;
	ld.global.v2.f32 	{%f1, %f2}, [%rd8];
	add.s64 	%rd9, %rd5, %rd7;
	ld.global.v2.f32 	{%f3, %f4}, [%rd9];
	add.f32 	%f5, %f1, %f3;
	add.f32 	%f6, %f2, %f4;
	add.s64 	%rd10, %rd6, %rd7;
	st.global.v2.f32 	[%rd10], {%f5, %f6};
$L__BB0_2:
	ret;

}


// ===== COMPILED SASS (sm_100) =====

	.target	sm_100

	.elftype	@"ET_EXEC"


//--------------------- .note.nv.tkinfo           --------------------------
	.section	.note.nv.tkinfo,"",@"SHT_NOTE"
	.sectionflags	@"SHF_NOTE_NV_TKINFO"
	.tkinfo
        /*0018*/ 	.word	0x00000002
        /*0030*/ 	.string	""
        /*0030*/ 	.string	"ptxas"
        /*0030*/ 	.string	"Cuda compilation tools, release 13.0, V13.0.88"
        /*0030*/ 	.string	"Build cuda_13.0.r13.0/compiler.36424714_0"
        /*0030*/ 	.string	"-arch sm_100 -m 64 "



//--------------------- .note.nv.cuinfo           --------------------------
	.section	.note.nv.cuinfo,"",@"SHT_NOTE"
	.sectionflags	@"SHF_NOTE_NV_CUINFO"
        /*0018*/ 	.short	0x0002
        /*001a*/ 	.short	0x0064
        /*001c*/ 	.short	0x0082
	.zero		2


//--------------------- .nv.info                  --------------------------
	.section	.nv.info,"",@"SHT_CUDA_INFO"
	.align	4


	//----- nvinfo : EIATTR_REGCOUNT
	.align		4
        /*0000*/ 	.byte	0x04, 0x2f
        /*0002*/ 	.short	(.L_1 - .L_0)
	.align		4
.L_0:
        /*0004*/ 	.word	index@(_Z12elementwise1PfS_S_i)
        /*0008*/ 	.word	0x0000000c


	//----- nvinfo : EIATTR_FRAME_SIZE
	.align		4
.L_1:
        /*000c*/ 	.byte	0x04, 0x11
        /*000e*/ 	.short	(.L_3 - .L_2)
	.align		4
.L_2:
        /*0010*/ 	.word	index@(_Z12elementwise1PfS_S_i)
        /*0014*/ 	.word	0x00000000


	//----- nvinfo : EIATTR_MIN_STACK_SIZE
	.align		4
.L_3:
        /*0018*/ 	.byte	0x04, 0x12
        /*001a*/ 	.short	(.L_5 - .L_4)
	.align		4
.L_4:
        /*001c*/ 	.word	index@(_Z12elementwise1PfS_S_i)
        /*0020*/ 	.word	0x00000000
.L_5:


//--------------------- .nv.compat                --------------------------
	.section	.nv.compat,"",@"SHT_CUDA_COMPAT_INFO"
	.align	4
        /*0000*/ 	.byte	0x02, 0x09, 0x00, 0x00, 0x02, 0x02, 0x01, 0x00, 0x02, 0x05, 0x05, 0x00, 0x03, 0x07, 0x01, 0x01
        /*0010*/ 	.byte	0x02, 0x03, 0x00, 0x00, 0x02, 0x06, 0x01, 0x00, 0x04, 0x0b, 0x08, 0x00, 0x09, 0x00, 0x00, 0x00
        /*0020*/ 	.byte	0x00, 0x00, 0x00, 0x00


//--------------------- .nv.info._Z12elementwise1PfS_S_i --------------------------
	.section	.nv.info._Z12elementwise1PfS_S_i,"",@"SHT_CUDA_INFO"
	.sectionflags	@""
	.align	4


	//----- nvinfo : EIATTR_CUDA_API_VERSION
	.align		4
        /*0000*/ 	.byte	0x04, 0x37
        /*0002*/ 	.short	(.L_7 - .L_6)
.L_6:
        /*0004*/ 	.word	0x00000082


	//----- nvinfo : EIATTR_KPARAM_INFO
	.align		4
.L_7:
        /*0008*/ 	.byte	0x04, 0x17
        /*000a*/ 	.short	(.L_9 - .L_8)
.L_8:
        /*000c*/ 	.word	0x00000000
        /*0010*/ 	.short	0x0003
        /*0012*/ 	.short	0x0018
        /*0014*/ 	.byte	0x00, 0xf0, 0x11, 0x00


	//----- nvinfo : EIATTR_KPARAM_INFO
	.align		4
.L_9:
        /*0018*/ 	.byte	0x04, 0x17
        /*001a*/ 	.short	(.L_11 - .L_10)
.L_10:
        /*001c*/ 	.word	0x00000000
        /*0020*/ 	.short	0x0002
        /*0022*/ 	.short	0x0010
        /*0024*/ 	.byte	0x00, 0xf5, 0x21, 0x00


	//----- nvinfo : EIATTR_KPARAM_INFO
	.align		4
.L_11:
        /*0028*/ 	.byte	0x04, 0x17
        /*002a*/ 	.short	(.L_13 - .L_12)
.L_12:
        /*002c*/ 	.word	0x00000000
        /*0030*/ 	.short	0x0001
        /*0032*/ 	.short	0x0008
        /*0034*/ 	.byte	0x00, 0xf5, 0x21, 0x00


	//----- nvinfo : EIATTR_KPARAM_INFO
	.align		4
.L_13:
        /*0038*/ 	.byte	0x04, 0x17
        /*003a*/ 	.short	(.L_15 - .L_14)
.L_14:
        /*003c*/ 	.word	0x00000000
        /*0040*/ 	.short	0x0000
        /*0042*/ 	.short	0x0000
        /*0044*/ 	.byte	0x00, 0xf5, 0x21, 0x00


	//----- nvinfo : EIATTR_SPARSE_MMA_MASK
	.align		4
.L_15:
        /*0048*/ 	.byte	0x03, 0x50
        /*004a*/ 	.short	0x0000


	//----- nvinfo : EIATTR_MAXREG_COUNT
	.align		4
        /*004c*/ 	.byte	0x03, 0x1b
        /*004e*/ 	.short	0x00ff


	//----- nvinfo : EIATTR_MERCURY_ISA_VERSION
	.align		4
        /*0050*/ 	.byte	0x03, 0x5f
        /*0052*/ 	.short	0x0101


	//----- nvinfo : EIATTR_VRC_CTA_INIT_COUNT
	.align		4
        /*0054*/ 	.byte	0x02, 0x4a
	.zero		1
	.zero		1


	//----- nvinfo : EIATTR_EXIT_INSTR_OFFSETS
	.align		4
        /*0058*/ 	.byte	0x04, 0x1c
        /*005a*/ 	.short	(.L_17 - .L_16)


	//   ....[0]....
.L_16:
        /*005c*/ 	.word	0x00000080


	//   ....[1]....
        /*0060*/ 	.word	0x00000150


	//----- nvinfo : EIATTR_CBANK_PARAM_SIZE
	.align		4
.L_17:
        /*0064*/ 	.byte	0x03, 0x19
        /*0066*/ 	.short	0x001c


	//----- nvinfo : EIATTR_PARAM_CBANK
	.align		4
        /*0068*/ 	.byte	0x04, 0x0a
        /*006a*/ 	.short	(.L_19 - .L_18)
	.align		4
.L_18:
        /*006c*/ 	.word	index@(.nv.constant0._Z12elementwise1PfS_S_i)
        /*0070*/ 	.short	0x0380
        /*0072*/ 	.short	0x001c


	//----- nvinfo : EIATTR_SW_WAR
	.align		4
.L_19:
        /*0074*/ 	.byte	0x04, 0x36
        /*0076*/ 	.short	(.L_21 - .L_20)
.L_20:
        /*0078*/ 	.word	0x00000008
.L_21:


//--------------------- .nv.callgraph             --------------------------
	.section	.nv.callgraph,"",@"SHT_CUDA_CALLGRAPH"
	.align	4
	.sectionentsize	8
	.align		4
        /*0000*/ 	.word	0x00000000
	.align		4
        /*0004*/ 	.word	0xffffffff
	.align		4
        /*0008*/ 	.word	0x00000000
	.align		4
        /*000c*/ 	.word	0xfffffffe
	.align		4
        /*0010*/ 	.word	0x00000000
	.align		4
        /*0014*/ 	.word	0xfffffffd
	.align		4
        /*0018*/ 	.word	0x00000000
	.align		4
        /*001c*/ 	.word	0xfffffffc


//--------------------- .text._Z12elementwise1PfS_S_i --------------------------
	.section	.text._Z12elementwise1PfS_S_i,"ax",@progbits
	.align	128
        .global         _Z12elementwise1PfS_S_i
        .type           _Z12elementwise1PfS_S_i,@function
        .size           _Z12elementwise1PfS_S_i,(.L_x_1 - _Z12elementwise1PfS_S_i)
        .other          _Z12elementwise1PfS_S_i,@"STO_CUDA_ENTRY STV_DEFAULT"
_Z12elementwise1PfS_S_i:
.text._Z12elementwise1PfS_S_i:
[----:B------:R-:W-:Y:S01]  /*0000*/  LDC R1, c[0x0][0x37c] ;  /* 0x0000df00ff017b82 */ /* 0x000fe20000000800 */
[----:B------:R-:W0:Y:S01]  /*0010*/  S2R R0, SR_TID.X ;  /* 0x0000000000007919 */ /* 0x000e220000002100 */
[----:B------:R-:W0:Y:S01]  /*0020*/  LDCU UR4, c[0x0][0x360] ;  /* 0x00006c00ff0477ac */ /* 0x000e220008000800 */
[----:B------:R-:W0:Y:S01]  /*0030*/  S2R R3, SR_CTAID.X ;  /* 0x0000000000037919 */ /* 0x000e220000002500 */
[----:B------:R-:W1:Y:S01]  /*0040*/  LDCU UR5, c[0x0][0x398] ;  /* 0x00007300ff0577ac */ /* 0x000e620008000800 */
[----:B0-----:R-:W-:-:S05]  /*0050*/  IMAD R0, R3, UR4, R0 ;  /* 0x0000000403007c24 */ /* 0x001fca000f8e0200 */
[----:B------:R-:W-:-:S04]  /*0060*/  SHF.L.U32 R9, R0, 0x1, RZ ;  /* 0x0000000100097819 */ /* 0x000fc800000006ff */
[----:B-1----:R-:W-:-:S13]  /*0070*/  ISETP.GE.AND P0, PT, R9, UR5, PT ;  /* 0x0000000509007c0c */ /* 0x002fda000bf06270 */
[----:B------:R-:W-:Y:S05]  /*0080*/  @P0 EXIT ;  /* 0x000000000000094d */ /* 0x000fea0003800000 */
[----:B------:R-:W0:Y:S01]  /*0090*/  LDC.64 R2, c[0x0][0x380] ;  /* 0x0000e000ff027b82 */ /* 0x000e220000000a00 */
[----:B------:R-:W1:Y:S07]  /*00a0*/  LDCU.64 UR4, c[0x0][0x358] ;  /* 0x00006b00ff0477ac */ /* 0x000e6e0008000a00 */
[----:B------:R-:W2:Y:S08]  /*00b0*/  LDC.64 R4, c[0x0][0x388] ;  /* 0x0000e200ff047b82 */ /* 0x000eb00000000a00 */
[----:B------:R-:W3:Y:S01]  /*00c0*/  LDC.64 R6, c[0x0][0x390] ;  /* 0x0000e400ff067b82 */ /* 0x000ee20000000a00 */
[----:B0-----:R-:W-:-:S06]  /*00d0*/  IMAD.WIDE R2, R9, 0x4, R2 ;  /* 0x0000000409027825 */ /* 0x001fcc00078e0202 */
[----:B-1----:R-:W4:Y:S01]  /*00e0*/  LDG.E.64 R2, desc[UR4][R2.64] ;  /* 0x0000000402027981 */ /* 0x002f22000c1e1b00 */
[----:B--2---:R-:W-:-:S06]  /*00f0*/  IMAD.WIDE R4, R9, 0x4, R4 ;  /* 0x0000000409047825 */ /* 0x004fcc00078e0204 */
[----:B------:R-:W4:Y:S01]  /*0100*/  LDG.E.64 R4, desc[UR4][R4.64] ;  /* 0x0000000404047981 */ /* 0x000f22000c1e1b00 */
[----:B---3--:R-:W-:-:S04]  /*0110*/  IMAD.WIDE R6, R9, 0x4, R6 ;  /* 0x0000000409067825 */ /* 0x008fc800078e0206 */
[----:B----4-:R-:W-:Y:S01]  /*0120*/  FADD R8, R2, R4 ;  /* 0x0000000402087221 */ /* 0x010fe20000000000 */
[----:B------:R-:W-:-:S05]  /*0130*/  FADD R9, R3, R5 ;  /* 0x0000000503097221 */ /* 0x000fca0000000000 */
[----:B------:R-:W-:Y:S01]  /*0140*/  STG.E.64 desc[UR4][R6.64], R8 ;  /* 0x0000000806007986 */ /* 0x000fe2000c101b04 */
[----:B------:R-:W-:Y:S05]  /*0150*/  EXIT ;  /* 0x000000000000794d */ /* 0x000fea0003800000 */
.L_x_0:
[----:B------:R-:W-:-:S00]  /*0160*/  BRA `(.L_x_0) ;  /* 0xfffffffc00fc7947 */ /* 0x000fc0000383ffff */
[----:B------:R-:W-:-:S00]  /*0170*/  NOP ;  /* 0x0000000000007918 */ /* 0x000fc00000000000 */
        /* <DEDUP_REMOVED lines=8> */
.L_x_1:


//--------------------- .nv.shared.reserved.0     --------------------------
	.section	.nv.shared.reserved.0,"aw",@nobits
	.weak		__nv_reservedSMEM_offset_0_alias
	.size		__nv_reservedSMEM_offset_0_alias, 0, 64
	.other		__nv_reservedSMEM_offset_0_alias,@"STO_CUDA_RESERVED_SHARED STV_DEFAULT"
__nv_reservedSMEM_offset_0_alias:
	.zero		0
	.zero		64


//--------------------- .nv.constant0._Z12elementwise1PfS_S_i --------------------------
	.section	.nv.constant0._Z12elementwise1PfS_S_i,"a",@progbits
	.sectionflags	@""
	.align	4
.nv.constant0._Z12elementwise1PfS_S_i:
	.zero		924


//--------------------- SYMBOLS --------------------------

	.type		.nv.reservedSmem.offset0,@object
	.size		.nv.reservedSmem.offset0,0x4
